//
// Generated by NVIDIA NVVM Compiler
//
// Compiler Build ID: CL-36424714
// Cuda compilation tools, release 13.0, V13.0.88
// Based on NVVM 20.0.0
//

.version 9.0
.target sm_100
.address_size 64

	// .globl	_Z15Vector_AdditionPKiS0_Pi

.visible .entry _Z15Vector_AdditionPKiS0_Pi(
	.param .u64 .ptr .align 1 _Z15Vector_AdditionPKiS0_Pi_param_0,
	.param .u64 .ptr .align 1 _Z15Vector_AdditionPKiS0_Pi_param_1,
	.param .u64 .ptr .align 1 _Z15Vector_AdditionPKiS0_Pi_param_2
)
{
	.reg .pred 	%p<2>;
	.reg .b32 	%r<8>;
	.reg .b64 	%rd<11>;

	ld.param.u64 	%rd1, [_Z15Vector_AdditionPKiS0_Pi_param_0];
	ld.param.u64 	%rd2, [_Z15Vector_AdditionPKiS0_Pi_param_1];
	ld.param.u64 	%rd3, [_Z15Vector_AdditionPKiS0_Pi_param_2];
	mov.u32 	%r2, %tid.x;
	mov.u32 	%r3, %ctaid.x;
	mov.u32 	%r4, %ntid.x;
	mad.lo.s32 	%r1, %r3, %r4, %r2;
	setp.gt.u32 	%p1, %r1, 3999;
	@%p1 bra 	$L__BB0_2;
	cvta.to.global.u64 	%rd4, %rd1;
	cvta.to.global.u64 	%rd5, %rd2;
	cvta.to.global.u64 	%rd6, %rd3;
	mul.wide.u32 	%rd7, %r1, 4;
	add.s64 	%rd8, %rd4, %rd7;
	ld.global.u32 	%r5, [%rd8];
	add.s64 	%rd9, %rd5, %rd7;
	ld.global.u32 	%r6, [%rd9];
	add.s32 	%r7, %r6, %r5;
	add.s64 	%rd10, %rd6, %rd7;
	st.global.u32 	[%rd10], %r7;
$L__BB0_2:
	ret;

}


// ===== COMPILED SASS (sm_100) =====

	.target	sm_100

	.elftype	@"ET_EXEC"


//--------------------- .note.nv.tkinfo           --------------------------
	.section	.note.nv.tkinfo,"",@"SHT_NOTE"
	.sectionflags	@"SHF_NOTE_NV_TKINFO"
	.tkinfo
        /*0018*/ 	.word	0x00000002
        /*0030*/ 	.string	""
        /*0030*/ 	.string	"ptxas"
        /*0030*/ 	.string	"Cuda compilation tools, release 13.0, V13.0.88"
        /*0030*/ 	.string	"Build cuda_13.0.r13.0/compiler.36424714_0"
        /*0030*/ 	.string	"-arch sm_100 -m 64 "



//--------------------- .note.nv.cuinfo           --------------------------
	.section	.note.nv.cuinfo,"",@"SHT_NOTE"
	.sectionflags	@"SHF_NOTE_NV_CUINFO"
        /*0018*/ 	.short	0x0002
        /*001a*/ 	.short	0x0064
        /*001c*/ 	.short	0x0082
	.zero		2


//--------------------- .nv.info                  --------------------------
	.section	.nv.info,"",@"SHT_CUDA_INFO"
	.align	4


	//----- nvinfo : EIATTR_REGCOUNT
	.align		4
        /*0000*/ 	.byte	0x04, 0x2f
        /*0002*/ 	.short	(.L_1 - .L_0)
	.align		4
.L_0:
        /*0004*/ 	.word	index@(_Z15Vector_AdditionPKiS0_Pi)
        /*0008*/ 	.word	0x0000000c


	//----- nvinfo : EIATTR_FRAME_SIZE
	.align		4
.L_1:
        /*000c*/ 	.byte	0x04, 0x11
        /*000e*/ 	.short	(.L_3 - .L_2)
	.align		4
.L_2:
        /*0010*/ 	.word	index@(_Z15Vector_AdditionPKiS0_Pi)
        /*0014*/ 	.word	0x00000000


	//----- nvinfo : EIATTR_MIN_STACK_SIZE
	.align		4
.L_3:
        /*0018*/ 	.byte	0x04, 0x12
        /*001a*/ 	.short	(.L_5 - .L_4)
	.align		4
.L_4:
        /*001c*/ 	.word	index@(_Z15Vector_AdditionPKiS0_Pi)
        /*0020*/ 	.word	0x00000000
.L_5:


//--------------------- .nv.compat                --------------------------
	.section	.nv.compat,"",@"SHT_CUDA_COMPAT_INFO"
	.align	4
        /*0000*/ 	.byte	0x02, 0x09, 0x00, 0x00, 0x02, 0x02, 0x01, 0x00, 0x02, 0x05, 0x05, 0x00, 0x03, 0x07, 0x01, 0x01
        /*0010*/ 	.byte	0x02, 0x03, 0x00, 0x00, 0x02, 0x06, 0x01, 0x00, 0x04, 0x0b, 0x08, 0x00, 0x09, 0x00, 0x00, 0x00
        /*0020*/ 	.byte	0x00, 0x00, 0x00, 0x00


//--------------------- .nv.info._Z15Vector_AdditionPKiS0_Pi --------------------------
	.section	.nv.info._Z15Vector_AdditionPKiS0_Pi,"",@"SHT_CUDA_INFO"
	.sectionflags	@""
	.align	4


	//----- nvinfo : EIATTR_CUDA_API_VERSION
	.align		4
        /*0000*/ 	.byte	0x04, 0x37
        /*0002*/ 	.short	(.L_7 - .L_6)
.L_6:
        /*0004*/ 	.word	0x00000082


	//----- nvinfo : EIATTR_KPARAM_INFO
	.align		4
.L_7:
        /*0008*/ 	.byte	0x04, 0x17
        /*000a*/ 	.short	(.L_9 - .L_8)
.L_8:
        /*000c*/ 	.word	0x00000000
        /*0010*/ 	.short	0x0002
        /*0012*/ 	.short	0x0010
        /*0014*/ 	.byte	0x00, 0xf5, 0x21, 0x00


	//----- nvinfo : EIATTR_KPARAM_INFO
	.align		4
.L_9:
        /*0018*/ 	.byte	0x04, 0x17
        /*001a*/ 	.short	(.L_11 - .L_10)
.L_10:
        /*001c*/ 	.word	0x00000000
        /*0020*/ 	.short	0x0001
        /*0022*/ 	.short	0x0008
        /*0024*/ 	.byte	0x00, 0xf5, 0x21, 0x00


	//----- nvinfo : EIATTR_KPARAM_INFO
	.align		4
.L_11:
        /*0028*/ 	.byte	0x04, 0x17
        /*002a*/ 	.short	(.L_13 - .L_12)
.L_12:
        /*002c*/ 	.word	0x00000000
        /*0030*/ 	.short	0x0000
        /*0032*/ 	.short	0x0000
        /*0034*/ 	.byte	0x00, 0xf5, 0x21, 0x00


	//----- nvinfo : EIATTR_SPARSE_MMA_MASK
	.align		4
.L_13:
        /*0038*/ 	.byte	0x03, 0x50
        /*003a*/ 	.short	0x0000


	//----- nvinfo : EIATTR_MAXREG_COUNT
	.align		4
        /*003c*/ 	.byte	0x03, 0x1b
        /*003e*/ 	.short	0x00ff


	//----- nvinfo : EIATTR_MERCURY_ISA_VERSION
	.align		4
        /*0040*/ 	.byte	0x03, 0x5f
        /*0042*/ 	.short	0x0101


	//----- nvinfo : EIATTR_VRC_CTA_INIT_COUNT
	.align		4
        /*0044*/ 	.byte	0x02, 0x4a
	.zero		1
	.zero		1


	//----- nvinfo : EIATTR_EXIT_INSTR_OFFSETS
	.align		4
        /*0048*/ 	.byte	0x04, 0x1c
        /*004a*/ 	.short	(.L_15 - .L_14)


	//   ....[0]....
.L_14:
        /*004c*/ 	.word	0x00000060


	//   ....[1]....
        /*0050*/ 	.word	0x00000120


	//----- nvinfo : EIATTR_CBANK_PARAM_SIZE
	.align		4
.L_15:
        /*0054*/ 	.byte	0x03, 0x19
        /*0056*/ 	.short	0x0018


	//----- nvinfo : EIATTR_PARAM_CBANK
	.align		4
        /*0058*/ 	.byte	0x04, 0x0a
        /*005a*/ 	.short	(.L_17 - .L_16)
	.align		4
.L_16:
        /*005c*/ 	.word	index@(.nv.constant0._Z15Vector_AdditionPKiS0_Pi)
        /*0060*/ 	.short	0x0380
        /*0062*/ 	.short	0x0018


	//----- nvinfo : EIATTR_SW_WAR
	.align		4
.L_17:
        /*0064*/ 	.byte	0x04, 0x36
        /*0066*/ 	.short	(.L_19 - .L_18)
.L_18:
        /*0068*/ 	.word	0x00000008
.L_19:


//--------------------- .nv.callgraph             --------------------------
	.section	.nv.callgraph,"",@"SHT_CUDA_CALLGRAPH"
	.align	4
	.sectionentsize	8
	.align		4
        /*0000*/ 	.word	0x00000000
	.align		4
        /*0004*/ 	.word	0xffffffff
	.align		4
        /*0008*/ 	.word	0x00000000
	.align		4
        /*000c*/ 	.word	0xfffffffe
	.align		4
        /*0010*/ 	.word	0x00000000
	.align		4
        /*0014*/ 	.word	0xfffffffd
	.align		4
        /*0018*/ 	.word	0x00000000
	.align		4
        /*001c*/ 	.word	0xfffffffc


//--------------------- .text._Z15Vector_AdditionPKiS0_Pi --------------------------
	.section	.text._Z15Vector_AdditionPKiS0_Pi,"ax",@progbits
	.align	128
        .global         _Z15Vector_AdditionPKiS0_Pi
        .type           _Z15Vector_AdditionPKiS0_Pi,@function
        .size           _Z15Vector_AdditionPKiS0_Pi,(.L_x_1 - _Z15Vector_AdditionPKiS0_Pi)
        .other          _Z15Vector_AdditionPKiS0_Pi,@"STO_CUDA_ENTRY STV_DEFAULT"
_Z15Vector_AdditionPKiS0_Pi:
.text._Z15Vector_AdditionPKiS0_Pi:
[----:B------:R-:W-:Y:S01]  /*0000*/  LDC R1, c[0x0][0x37c] ;  /* 0x0000df00ff017b82 */ /* 0x000fe20000000800 */
[----:B------:R-:W0:Y:S07]  /*0010*/  S2R R9, SR_TID.X ;  /* 0x0000000000097919 */ /* 0x000e2e0000002100 */
[----:B------:R-:W0:Y:S08]  /*0020*/  S2UR UR4, SR_CTAID.X ;  /* 0x00000000000479c3 */ /* 0x000e300000002500 */
[----:B------:R-:W0:Y:S02]  /*0030*/  LDC R0, c[0x0][0x360] ;  /* 0x0000d800ff007b82 */ /* 0x000e240000000800 */
[----:B0-----:R-:W-:-:S05]  /*0040*/  IMAD R9, R0, UR4, R9 ;  /* 0x0000000400097c24 */ /* 0x001fca000f8e0209 */
[----:B------:R-:W-:-:S13]  /*0050*/  ISETP.GT.U32.AND P0, PT, R9, 0xf9f, PT ;  /* 0x00000f9f0900780c */ /* 0x000fda0003f04070 */
[----:B------:R-:W-:Y:S05]  /*0060*/  @P0 EXIT ;  /* 0x000000000000094d */ /* 0x000fea0003800000 */
[----:B------:R-:W0:Y:S01]  /*0070*/  LDC.64 R2, c[0x0][0x380] ;  /* 0x0000e000ff027b82 */ /* 0x000e220000000a00 */
[----:B------:R-:W1:Y:S07]  /*0080*/  LDCU.64 UR4, c[0x0][0x358] ;  /* 0x00006b00ff0477ac */ /* 0x000e6e0008000a00 */
[----:B------:R-:W2:Y:S08]  /*0090*/  LDC.64 R4, c[0x0][0x388] ;  /* 0x0000e200ff047b82 */ /* 0x000eb00000000a00 */
[----:B------:R-:W3:Y:S01]  /*00a0*/  LDC.64 R6, c[0x0][0x390] ;  /* 0x0000e400ff067b82 */ /* 0x000ee20000000a00 */
[----:B0-----:R-:W-:-:S06]  /*00b0*/  IMAD.WIDE.U32 R2, R9, 0x4, R2 ;  /* 0x0000000409027825 */ /* 0x001fcc00078e0002 */
[----:B-1----:R-:W4:Y:S01]  /*00c0*/  LDG.E R2, desc[UR4][R2.64] ;  /* 0x0000000402027981 */ /* 0x002f22000c1e1900 */
[----:B--2---:R-:W-:-:S06]  /*00d0*/  IMAD.WIDE.U32 R4, R9, 0x4, R4 ;  /* 0x0000000409047825 */ /* 0x004fcc00078e0004 */
[----:B------:R-:W4:Y:S01]  /*00e0*/  LDG.E R5, desc[UR4][R4.64] ;  /* 0x0000000404057981 */ /* 0x000f22000c1e1900 */
[----:B---3--:R-:W-:Y:S01]  /*00f0*/  IMAD.WIDE.U32 R6, R9, 0x4, R6 ;  /* 0x0000000409067825 */ /* 0x008fe200078e0006 */
[----:B----4-:R-:W-:-:S05]  /*0100*/  IADD3 R9, PT, PT, R2, R5, RZ ;  /* 0x0000000502097210 */ /* 0x010fca0007ffe0ff */
[----:B------:R-:W-:Y:S01]  /*0110*/  STG.E desc[UR4][R6.64], R9 ;  /* 0x0000000906007986 */ /* 0x000fe2000c101904 */
[----:B------:R-:W-:Y:S05]  /*0120*/  EXIT ;  /* 0x000000000000794d */ /* 0x000fea0003800000 */
.L_x_0:
[----:B------:R-:W-:-:S00]  /*0130*/  BRA `(.L_x_0) ;  /* 0xfffffffc00fc7947 */ /* 0x000fc0000383ffff */
[----:B------:R-:W-:-:S00]  /*0140*/  NOP ;  /* 0x0000000000007918 */ /* 0x000fc00000000000 */
        /* <DEDUP_REMOVED lines=11> */
.L_x_1:


//--------------------- .nv.shared.reserved.0     --------------------------
	.section	.nv.shared.reserved.0,"aw",@nobits
	.weak		__nv_reservedSMEM_offset_0_alias
	.size		__nv_reservedSMEM_offset_0_alias, 0, 64
	.other		__nv_reservedSMEM_offset_0_alias,@"STO_CUDA_RESERVED_SHARED STV_DEFAULT"
__nv_reservedSMEM_offset_0_alias:
	.zero		0
	.zero		64


//--------------------- .nv.constant0._Z15Vector_AdditionPKiS0_Pi --------------------------
	.section	.nv.constant0._Z15Vector_AdditionPKiS0_Pi,"a",@progbits
	.sectionflags	@""
	.align	4
.nv.constant0._Z15Vector_AdditionPKiS0_Pi:
	.zero		920


//--------------------- SYMBOLS --------------------------

	.type		.nv.reservedSmem.offset0,@object
	.size		.nv.reservedSmem.offset0,0x4
